//
// Generated by NVIDIA NVVM Compiler
//
// Compiler Build ID: CL-36424714
// Cuda compilation tools, release 13.0, V13.0.88
// Based on NVVM 20.0.0
//

.version 9.0
.target sm_100
.address_size 64

	// .globl	_Z4cubePdS_

.visible .entry _Z4cubePdS_(
	.param .u64 .ptr .align 1 _Z4cubePdS__param_0,
	.param .u64 .ptr .align 1 _Z4cubePdS__param_1
)
{
	.reg .b32 	%r<2>;
	.reg .b64 	%rd<8>;
	.reg .b64 	%fd<4>;

	ld.param.u64 	%rd1, [_Z4cubePdS__param_0];
	ld.param.u64 	%rd2, [_Z4cubePdS__param_1];
	cvta.to.global.u64 	%rd3, %rd1;
	cvta.to.global.u64 	%rd4, %rd2;
	mov.u32 	%r1, %tid.x;
	mul.wide.u32 	%rd5, %r1, 8;
	add.s64 	%rd6, %rd4, %rd5;
	ld.global.f64 	%fd1, [%rd6];
	mul.f64 	%fd2, %fd1, %fd1;
	mul.f64 	%fd3, %fd1, %fd2;
	add.s64 	%rd7, %rd3, %rd5;
	st.global.f64 	[%rd7], %fd3;
	ret;

}


// ===== COMPILED SASS (sm_100) =====

	.target	sm_100

	.elftype	@"ET_EXEC"


//--------------------- .note.nv.tkinfo           --------------------------
	.section	.note.nv.tkinfo,"",@"SHT_NOTE"
	.sectionflags	@"SHF_NOTE_NV_TKINFO"
	.tkinfo
        /*0018*/ 	.word	0x00000002
        /*0030*/ 	.string	""
        /*0030*/ 	.string	"ptxas"
        /*0030*/ 	.string	"Cuda compilation tools, release 13.0, V13.0.88"
        /*0030*/ 	.string	"Build cuda_13.0.r13.0/compiler.36424714_0"
        /*0030*/ 	.string	"-arch sm_100 -m 64 "



//--------------------- .note.nv.cuinfo           --------------------------
	.section	.note.nv.cuinfo,"",@"SHT_NOTE"
	.sectionflags	@"SHF_NOTE_NV_CUINFO"
        /*0018*/ 	.short	0x0002
        /*001a*/ 	.short	0x0064
        /*001c*/ 	.short	0x0082
	.zero		2


//--------------------- .nv.info                  --------------------------
	.section	.nv.info,"",@"SHT_CUDA_INFO"
	.align	4


	//----- nvinfo : EIATTR_REGCOUNT
	.align		4
        /*0000*/ 	.byte	0x04, 0x2f
        /*0002*/ 	.short	(.L_1 - .L_0)
	.align		4
.L_0:
        /*0004*/ 	.word	index@(_Z4cubePdS_)
        /*0008*/ 	.word	0x0000000c


	//----- nvinfo : EIATTR_FRAME_SIZE
	.align		4
.L_1:
        /*000c*/ 	.byte	0x04, 0x11
        /*000e*/ 	.short	(.L_3 - .L_2)
	.align		4
.L_2:
        /*0010*/ 	.word	index@(_Z4cubePdS_)
        /*0014*/ 	.word	0x00000000


	//----- nvinfo : EIATTR_MIN_STACK_SIZE
	.align		4
.L_3:
        /*0018*/ 	.byte	0x04, 0x12
        /*001a*/ 	.short	(.L_5 - .L_4)
	.align		4
.L_4:
        /*001c*/ 	.word	index@(_Z4cubePdS_)
        /*0020*/ 	.word	0x00000000
.L_5:


//--------------------- .nv.compat                --------------------------
	.section	.nv.compat,"",@"SHT_CUDA_COMPAT_INFO"
	.align	4
        /*0000*/ 	.byte	0x02, 0x09, 0x00, 0x00, 0x02, 0x02, 0x01, 0x00, 0x02, 0x05, 0x05, 0x00, 0x03, 0x07, 0x01, 0x01
        /*0010*/ 	.byte	0x02, 0x03, 0x00, 0x00, 0x02, 0x06, 0x01, 0x00, 0x04, 0x0b, 0x08, 0x00, 0x01, 0x00, 0x00, 0x00
        /*0020*/ 	.byte	0x00, 0x00, 0x00, 0x00


//--------------------- .nv.info._Z4cubePdS_      --------------------------
	.section	.nv.info._Z4cubePdS_,"",@"SHT_CUDA_INFO"
	.sectionflags	@""
	.align	4


	//----- nvinfo : EIATTR_CUDA_API_VERSION
	.align		4
        /*0000*/ 	.byte	0x04, 0x37
        /*0002*/ 	.short	(.L_7 - .L_6)
.L_6:
        /*0004*/ 	.word	0x00000082


	//----- nvinfo : EIATTR_KPARAM_INFO
	.align		4
.L_7:
        /*0008*/ 	.byte	0x04, 0x17
        /*000a*/ 	.short	(.L_9 - .L_8)
.L_8:
        /*000c*/ 	.word	0x00000000
        /*0010*/ 	.short	0x0001
        /*0012*/ 	.short	0x0008
        /*0014*/ 	.byte	0x00, 0xf5, 0x21, 0x00


	//----- nvinfo : EIATTR_KPARAM_INFO
	.align		4
.L_9:
        /*0018*/ 	.byte	0x04, 0x17
        /*001a*/ 	.short	(.L_11 - .L_10)
.L_10:
        /*001c*/ 	.word	0x00000000
        /*0020*/ 	.short	0x0000
        /*0022*/ 	.short	0x0000
        /*0024*/ 	.byte	0x00, 0xf5, 0x21, 0x00


	//----- nvinfo : EIATTR_SPARSE_MMA_MASK
	.align		4
.L_11:
        /*0028*/ 	.byte	0x03, 0x50
        /*002a*/ 	.short	0x0000


	//----- nvinfo : EIATTR_MAXREG_COUNT
	.align		4
        /*002c*/ 	.byte	0x03, 0x1b
        /*002e*/ 	.short	0x00ff


	//----- nvinfo : EIATTR_MERCURY_ISA_VERSION
	.align		4
        /*0030*/ 	.byte	0x03, 0x5f
        /*0032*/ 	.short	0x0101


	//----- nvinfo : EIATTR_VRC_CTA_INIT_COUNT
	.align		4
        /*0034*/ 	.byte	0x02, 0x4a
	.zero		1
	.zero		1


	//----- nvinfo : EIATTR_EXIT_INSTR_OFFSETS
	.align		4
        /*0038*/ 	.byte	0x04, 0x1c
        /*003a*/ 	.short	(.L_13 - .L_12)


	//   ....[0]....
.L_12:
        /*003c*/ 	.word	0x000000b0


	//----- nvinfo : EIATTR_CBANK_PARAM_SIZE
	.align		4
.L_13:
        /*0040*/ 	.byte	0x03, 0x19
        /*0042*/ 	.short	0x0010


	//----- nvinfo : EIATTR_PARAM_CBANK
	.align		4
        /*0044*/ 	.byte	0x04, 0x0a
        /*0046*/ 	.short	(.L_15 - .L_14)
	.align		4
.L_14:
        /*0048*/ 	.word	index@(.nv.constant0._Z4cubePdS_)
        /*004c*/ 	.short	0x0380
        /*004e*/ 	.short	0x0010


	//----- nvinfo : EIATTR_SW_WAR
	.align		4
.L_15:
        /*0050*/ 	.byte	0x04, 0x36
        /*0052*/ 	.short	(.L_17 - .L_16)
.L_16:
        /*0054*/ 	.word	0x00000008
.L_17:


//--------------------- .nv.callgraph             --------------------------
	.section	.nv.callgraph,"",@"SHT_CUDA_CALLGRAPH"
	.align	4
	.sectionentsize	8
	.align		4
        /*0000*/ 	.word	0x00000000
	.align		4
        /*0004*/ 	.word	0xffffffff
	.align		4
        /*0008*/ 	.word	0x00000000
	.align		4
        /*000c*/ 	.word	0xfffffffe
	.align		4
        /*0010*/ 	.word	0x00000000
	.align		4
        /*0014*/ 	.word	0xfffffffd
	.align		4
        /*0018*/ 	.word	0x00000000
	.align		4
        /*001c*/ 	.word	0xfffffffc


//--------------------- .text._Z4cubePdS_         --------------------------
	.section	.text._Z4cubePdS_,"ax",@progbits
	.align	128
        .global         _Z4cubePdS_
        .type           _Z4cubePdS_,@function
        .size           _Z4cubePdS_,(.L_x_1 - _Z4cubePdS_)
        .other          _Z4cubePdS_,@"STO_CUDA_ENTRY STV_DEFAULT"
_Z4cubePdS_:
.text._Z4cubePdS_:
[----:B------:R-:W-:Y:S01]  /*0000*/  LDC R1, c[0x0][0x37c] ;  /* 0x0000df00ff017b82 */ /* 0x000fe20000000800 */
[----:B------:R-:W0:Y:S07]  /*0010*/  S2R R9, SR_TID.X ;  /* 0x0000000000097919 */ /* 0x000e2e0000002100 */
[----:B------:R-:W0:Y:S01]  /*0020*/  LDC.64 R2, c[0x0][0x388] ;  /* 0x0000e200ff027b82 */ /* 0x000e220000000a00 */
[----:B------:R-:W1:Y:S07]  /*0030*/  LDCU.64 UR4, c[0x0][0x358] ;  /* 0x00006b00ff0477ac */ /* 0x000e6e0008000a00 */
[----:B------:R-:W2:Y:S01]  /*0040*/  LDC.64 R6, c[0x0][0x380] ;  /* 0x0000e000ff067b82 */ /* 0x000ea20000000a00 */
[----:B0-----:R-:W-:-:S06]  /*0050*/  IMAD.WIDE.U32 R2, R9, 0x8, R2 ;  /* 0x0000000809027825 */ /* 0x001fcc00078e0002 */
[----:B-1----:R-:W3:Y:S01]  /*0060*/  LDG.E.64 R2, desc[UR4][R2.64] ;  /* 0x0000000402027981 */ /* 0x002ee2000c1e1b00 */
[----:B--2---:R-:W-:Y:S01]  /*0070*/  IMAD.WIDE.U32 R6, R9, 0x8, R6 ;  /* 0x0000000809067825 */ /* 0x004fe200078e0006 */
[----:B---3--:R-:W-:-:S08]  /*0080*/  DMUL R4, R2, R2 ;  /* 0x0000000202047228 */ /* 0x008fd00000000000 */
[----:B------:R-:W-:-:S07]  /*0090*/  DMUL R4, R2, R4 ;  /* 0x0000000402047228 */ /* 0x000fce0000000000 */
[----:B------:R-:W-:Y:S01]  /*00a0*/  STG.E.64 desc[UR4][R6.64], R4 ;  /* 0x0000000406007986 */ /* 0x000fe2000c101b04 */
[----:B------:R-:W-:Y:S05]  /*00b0*/  EXIT ;  /* 0x000000000000794d */ /* 0x000fea0003800000 */
.L_x_0:
[----:B------:R-:W-:-:S00]  /*00c0*/  BRA `(.L_x_0) ;  /* 0xfffffffc00fc7947 */ /* 0x000fc0000383ffff */
[----:B------:R-:W-:-:S00]  /*00d0*/  NOP ;  /* 0x0000000000007918 */ /* 0x000fc00000000000 */
        /* <DEDUP_REMOVED lines=10> */
.L_x_1:


//--------------------- .nv.shared.reserved.0     --------------------------
	.section	.nv.shared.reserved.0,"aw",@nobits
	.weak		__nv_reservedSMEM_offset_0_alias
	.size		__nv_reservedSMEM_offset_0_alias, 0, 64
	.other		__nv_reservedSMEM_offset_0_alias,@"STO_CUDA_RESERVED_SHARED STV_DEFAULT"
__nv_reservedSMEM_offset_0_alias:
	.zero		0
	.zero		64


//--------------------- .nv.constant0._Z4cubePdS_ --------------------------
	.section	.nv.constant0._Z4cubePdS_,"a",@progbits
	.sectionflags	@""
	.align	4
.nv.constant0._Z4cubePdS_:
	.zero		912


//--------------------- SYMBOLS --------------------------

	.type		.nv.reservedSmem.offset0,@object
	.size		.nv.reservedSmem.offset0,0x4
